	.headerflags	@"EF_CUDA_TEXMODE_UNIFIED EF_CUDA_64BIT_ADDRESS EF_CUDA_ACCELERATORS EF_CUDA_SM90 EF_CUDA_VIRTUAL_SM(EF_CUDA_SM90)"
	.elftype	@"ET_EXEC"


//--------------------- .nv.info                  --------------------------
	.section	.nv.info,"",@"SHT_CUDA_INFO"
	.align	4


	//----- nvinfo : EIATTR_REGCOUNT
	.align		4
        /*0000*/ 	.byte	0x04, 0x2f
        /*0002*/ 	.short	(.L_3 - .L_2)
	.align		4
.L_2:
        /*0004*/ 	.word	index@(triton_poi_fused__native_batch_norm_legit_no_training_27)
        /*0008*/ 	.word	0x00000016


	//----- nvinfo : EIATTR_MIN_STACK_SIZE
	.align		4
.L_3:
        /*000c*/ 	.byte	0x04, 0x12
        /*000e*/ 	.short	(.L_5 - .L_4)
	.align		4
.L_4:
        /*0010*/ 	.word	index@(triton_poi_fused__native_batch_norm_legit_no_training_27)
        /*0014*/ 	.word	0x00000000


	//----- nvinfo : EIATTR_FRAME_SIZE
	.align		4
.L_5:
        /*0018*/ 	.byte	0x04, 0x11
        /*001a*/ 	.short	(.L_7 - .L_6)
	.align		4
.L_6:
        /*001c*/ 	.word	index@(triton_poi_fused__native_batch_norm_legit_no_training_27)
        /*0020*/ 	.word	0x00000000


	//----- nvinfo : EIATTR_MIN_STACK_SIZE
	.align		4
.L_7:
        /*0024*/ 	.byte	0x04, 0x12
        /*0026*/ 	.short	(.L_9 - .L_8)
	.align		4
.L_8:
        /*0028*/ 	.word	index@(triton_poi_fused__native_batch_norm_legit_no_training_27)
        /*002c*/ 	.word	0x00000000
.L_9:


//--------------------- .nv.info.triton_poi_fused__native_batch_norm_legit_no_training_27 --------------------------
	.section	.nv.info.triton_poi_fused__native_batch_norm_legit_no_training_27,"",@"SHT_CUDA_INFO"
	.sectionflags	@""
	.align	4


	//----- nvinfo : EIATTR_CUDA_API_VERSION
	.align		4
        /*0000*/ 	.byte	0x04, 0x37
        /*0002*/ 	.short	(.L_11 - .L_10)
.L_10:
        /*0004*/ 	.word	0x0000007c


	//----- nvinfo : EIATTR_KPARAM_INFO
	.align		4
.L_11:
        /*0008*/ 	.byte	0x04, 0x17
        /*000a*/ 	.short	(.L_13 - .L_12)
.L_12:
        /*000c*/ 	.word	0x00000000
        /*0010*/ 	.short	0x0006
        /*0012*/ 	.short	0x0030
        /*0014*/ 	.byte	0x00, 0xf0, 0x11, 0x00


	//----- nvinfo : EIATTR_KPARAM_INFO
	.align		4
.L_13:
        /*0018*/ 	.byte	0x04, 0x17
        /*001a*/ 	.short	(.L_15 - .L_14)
.L_14:
        /*001c*/ 	.word	0x00000000
        /*0020*/ 	.short	0x0005
        /*0022*/ 	.short	0x0028
        /*0024*/ 	.byte	0x00, 0xf4, 0x21, 0x00


	//----- nvinfo : EIATTR_KPARAM_INFO
	.align		4
.L_15:
        /*0028*/ 	.byte	0x04, 0x17
        /*002a*/ 	.short	(.L_17 - .L_16)
.L_16:
        /*002c*/ 	.word	0x00000000
        /*0030*/ 	.short	0x0004
        /*0032*/ 	.short	0x0020
        /*0034*/ 	.byte	0x00, 0xf4, 0x21, 0x00


	//----- nvinfo : EIATTR_KPARAM_INFO
	.align		4
.L_17:
        /*0038*/ 	.byte	0x04, 0x17
        /*003a*/ 	.short	(.L_19 - .L_18)
.L_18:
        /*003c*/ 	.word	0x00000000
        /*0040*/ 	.short	0x0003
        /*0042*/ 	.short	0x0018
        /*0044*/ 	.byte	0x00, 0xf4, 0x21, 0x00


	//----- nvinfo : EIATTR_KPARAM_INFO
	.align		4
.L_19:
        /*0048*/ 	.byte	0x04, 0x17
        /*004a*/ 	.short	(.L_21 - .L_20)
.L_20:
        /*004c*/ 	.word	0x00000000
        /*0050*/ 	.short	0x0002
        /*0052*/ 	.short	0x0010
        /*0054*/ 	.byte	0x00, 0xf4, 0x21, 0x00


	//----- nvinfo : EIATTR_KPARAM_INFO
	.align		4
.L_21:
        /*0058*/ 	.byte	0x04, 0x17
        /*005a*/ 	.short	(.L_23 - .L_22)
.L_22:
        /*005c*/ 	.word	0x00000000
        /*0060*/ 	.short	0x0001
        /*0062*/ 	.short	0x0008
        /*0064*/ 	.byte	0x00, 0xf4, 0x21, 0x00


	//----- nvinfo : EIATTR_KPARAM_INFO
	.align		4
.L_23:
        /*0068*/ 	.byte	0x04, 0x17
        /*006a*/ 	.short	(.L_25 - .L_24)
.L_24:
        /*006c*/ 	.word	0x00000000
        /*0070*/ 	.short	0x0000
        /*0072*/ 	.short	0x0000
        /*0074*/ 	.byte	0x00, 0xf4, 0x21, 0x00


	//----- nvinfo : EIATTR_SPARSE_MMA_MASK
	.align		4
.L_25:
        /*0078*/ 	.byte	0x03, 0x50
        /*007a*/ 	.short	0x0000


	//----- nvinfo : EIATTR_MAXREG_COUNT
	.align		4
        /*007c*/ 	.byte	0x03, 0x1b
        /*007e*/ 	.short	0x00ff


	//----- nvinfo : EIATTR_EXIT_INSTR_OFFSETS
	.align		4
        /*0080*/ 	.byte	0x04, 0x1c
        /*0082*/ 	.short	(.L_27 - .L_26)


	//   ....[0]....
.L_26:
        /*0084*/ 	.word	0x000003d0


	//   ....[1]....
        /*0088*/ 	.word	0x000003f0


	//----- nvinfo : EIATTR_REQNTID
	.align		4
.L_27:
        /*008c*/ 	.byte	0x04, 0x10
        /*008e*/ 	.short	(.L_29 - .L_28)
.L_28:
        /*0090*/ 	.word	0x00000080
        /*0094*/ 	.word	0x00000001
        /*0098*/ 	.word	0x00000001


	//----- nvinfo : EIATTR_CBANK_PARAM_SIZE
	.align		4
.L_29:
        /*009c*/ 	.byte	0x03, 0x19
        /*009e*/ 	.short	0x0034


	//----- nvinfo : EIATTR_PARAM_CBANK
	.align		4
        /*00a0*/ 	.byte	0x04, 0x0a
        /*00a2*/ 	.short	(.L_31 - .L_30)
	.align		4
.L_30:
        /*00a4*/ 	.word	index@(.nv.constant0.triton_poi_fused__native_batch_norm_legit_no_training_27)
        /*00a8*/ 	.short	0x0210
        /*00aa*/ 	.short	0x0034


	//----- nvinfo : EIATTR_SW_WAR
	.align		4
.L_31:
        /*00ac*/ 	.byte	0x04, 0x36
        /*00ae*/ 	.short	(.L_33 - .L_32)
.L_32:
        /*00b0*/ 	.word	0x00000008
.L_33:


//--------------------- .nv.callgraph             --------------------------
	.section	.nv.callgraph,"",@"SHT_CUDA_CALLGRAPH"
	.align	4
	.sectionentsize	8
	.align		4
        /*0000*/ 	.word	0x00000000
	.align		4
        /*0004*/ 	.word	0xffffffff
	.align		4
        /*0008*/ 	.word	0x00000000
	.align		4
        /*000c*/ 	.word	0xfffffffe
	.align		4
        /*0010*/ 	.word	0x00000000
	.align		4
        /*0014*/ 	.word	0xfffffffd
	.align		4
        /*0018*/ 	.word	0x00000000
	.align		4
        /*001c*/ 	.word	0xfffffffc


//--------------------- .nv.constant4             --------------------------
	.section	.nv.constant4,"a",@progbits
	.align	8
	.align		8
.nv.constant4:
        /*0000*/ 	.dword	_$_str
	.align		8
        /*0008*/ 	.dword	_$_str_$_2


//--------------------- .text.triton_poi_fused__native_batch_norm_legit_no_training_27 --------------------------
	.section	.text.triton_poi_fused__native_batch_norm_legit_no_training_27,"ax",@progbits
	.align	128
        .global         triton_poi_fused__native_batch_norm_legit_no_training_27
        .type           triton_poi_fused__native_batch_norm_legit_no_training_27,@function
        .size           triton_poi_fused__native_batch_norm_legit_no_training_27,(.L_x_1 - triton_poi_fused__native_batch_norm_legit_no_training_27)
        .other          triton_poi_fused__native_batch_norm_legit_no_training_27,@"STO_CUDA_ENTRY STV_DEFAULT"
triton_poi_fused__native_batch_norm_legit_no_training_27:
.text.triton_poi_fused__native_batch_norm_legit_no_training_27:
[----:B------:R-:W0:Y:S01]  /*0000*/  LDC R1, c[0x0][0x28] ;  /* 0x00000a00ff017b82 */ /* 0x000e220000000800 */
[----:B------:R-:W1:Y:S07]  /*0010*/  S2R R0, SR_TID.X ;  /* 0x0000000000007919 */ /* 0x000e6e0000002100 */
[----:B------:R-:W2:Y:S01]  /*0020*/  LDC.64 R8, c[0x0][0x220] ;  /* 0x00008800ff087b82 */ /* 0x000ea20000000a00 */
[----:B------:R-:W-:Y:S01]  /*0030*/  ULDC.64 UR4, c[0x0][0x208] ;  /* 0x0000820000047ab9 */ /* 0x000fe20000000a00 */
[----:B------:R-:W3:Y:S06]  /*0040*/  S2R R3, SR_CTAID.X ;  /* 0x0000000000037919 */ /* 0x000eec0000002500 */
[----:B------:R-:W4:Y:S08]  /*0050*/  LDC.64 R12, c[0x0][0x210] ;  /* 0x00008400ff0c7b82 */ /* 0x000f300000000a00 */
[----:B------:R-:W5:Y:S08]  /*0060*/  LDC.64 R14, c[0x0][0x218] ;  /* 0x00008600ff0e7b82 */ /* 0x000f700000000a00 */
[----:B------:R-:W5:Y:S01]  /*0070*/  LDC.64 R16, c[0x0][0x228] ;  /* 0x00008a00ff107b82 */ /* 0x000f620000000a00 */
[----:B-1----:R-:W-:-:S07]  /*0080*/  SHF.L.U32 R0, R0, 0x1, RZ ;  /* 0x0000000100007819 */ /* 0x002fce00000006ff */
[----:B------:R-:W1:Y:S01]  /*0090*/  LDC.64 R18, c[0x0][0x230] ;  /* 0x00008c00ff127b82 */ /* 0x000e620000000a00 */
[----:B------:R-:W-:-:S04]  /*00a0*/  LOP3.LUT R0, R0, 0xfe, RZ, 0xc0, !PT ;  /* 0x000000fe00007812 */ /* 0x000fc800078ec0ff */
[----:B---3--:R-:W-:-:S04]  /*00b0*/  LEA R0, R3, R0, 0x8 ;  /* 0x0000000003007211 */ /* 0x008fc800078e40ff */
[C---:B------:R-:W-:Y:S01]  /*00c0*/  ISETP.GE.AND P4, PT, R0.reuse, 0x280, PT ;  /* 0x000002800000780c */ /* 0x040fe20003f86270 */
[----:B------:R-:W-:-:S05]  /*00d0*/  IMAD.HI R2, R0, 0x66666667, RZ ;  /* 0x6666666700027827 */ /* 0x000fca00078e02ff */
[----:B------:R-:W-:-:S04]  /*00e0*/  SHF.R.U32.HI R3, RZ, 0x1f, R2 ;  /* 0x0000001fff037819 */ /* 0x000fc80000011602 */
[----:B------:R-:W-:-:S05]  /*00f0*/  LEA.HI.SX32 R3, R2, R3, 0x1a ;  /* 0x0000000302037211 */ /* 0x000fca00078fd2ff */
[----:B------:R-:W-:Y:S01]  /*0100*/  IMAD R11, R3, -0xa0, R0 ;  /* 0xffffff60030b7824 */ /* 0x000fe200078e0200 */
[----:B------:R-:W-:-:S03]  /*0110*/  CS2R R2, SRZ ;  /* 0x0000000000027805 */ /* 0x000fc6000001ff00 */
[----:B--2---:R-:W-:-:S05]  /*0120*/  IMAD.WIDE R8, R11, 0x4, R8 ;  /* 0x000000040b087825 */ /* 0x004fca00078e0208 */
[----:B------:R2:W3:Y:S01]  /*0130*/  @!P4 LDG.E.EL.64 R2, desc[UR4][R8.64] ;  /* 0x000000040802c981 */ /* 0x0004e2000c2e1b00 */
[----:B------:R-:W-:Y:S02]  /*0140*/  CS2R R4, SRZ ;  /* 0x0000000000047805 */ /* 0x000fe4000001ff00 */
[----:B------:R-:W-:Y:S01]  /*0150*/  CS2R R6, SRZ ;  /* 0x0000000000067805 */ /* 0x000fe2000001ff00 */
[----:B----4-:R-:W-:-:S04]  /*0160*/  IMAD.WIDE R12, R0, 0x4, R12 ;  /* 0x00000004000c7825 */ /* 0x010fc800078e020c */
[C---:B-----5:R-:W-:Y:S01]  /*0170*/  IMAD.WIDE R14, R11.reuse, 0x4, R14 ;  /* 0x000000040b0e7825 */ /* 0x060fe200078e020e */
[----:B------:R-:W4:Y:S04]  /*0180*/  @!P4 LDG.E.64 R4, desc[UR4][R12.64] ;  /* 0x000000040c04c981 */ /* 0x000f28000c1e1b00 */
[----:B------:R5:W4:Y:S01]  /*0190*/  @!P4 LDG.E.EL.64 R6, desc[UR4][R14.64] ;  /* 0x000000040e06c981 */ /* 0x000b22000c2e1b00 */
[----:B0-----:R-:W-:Y:S01]  /*01a0*/  IMAD.WIDE R16, R11, 0x4, R16 ;  /* 0x000000040b107825 */ /* 0x001fe200078e0210 */
[----:B--2---:R-:W-:-:S03]  /*01b0*/  CS2R R8, SRZ ;  /* 0x0000000000087805 */ /* 0x004fc6000001ff00 */
[----:B-1----:R-:W-:Y:S01]  /*01c0*/  IMAD.WIDE R18, R11, 0x4, R18 ;  /* 0x000000040b127825 */ /* 0x002fe200078e0212 */
[----:B------:R-:W-:-:S04]  /*01d0*/  CS2R R10, SRZ ;  /* 0x00000000000a7805 */ /* 0x000fc8000001ff00 */
[----:B------:R-:W2:Y:S04]  /*01e0*/  @!P4 LDG.E.EL.64 R8, desc[UR4][R18.64] ;  /* 0x000000041208c981 */ /* 0x000ea8000c2e1b00 */
[----:B------:R-:W2:Y:S01]  /*01f0*/  @!P4 LDG.E.EL.64 R10, desc[UR4][R16.64] ;  /* 0x00000004100ac981 */ /* 0x000ea2000c2e1b00 */
[----:B-----5:R-:W-:Y:S01]  /*0200*/  HFMA2.MMA R15, -RZ, RZ, 1.625, 0 ;  /* 0x3e800000ff0f7435 */ /* 0x020fe200000001ff */
[----:B---3--:R-:W-:Y:S01]  /*0210*/  FADD R2, R2, 0.0010000000474974513054 ;  /* 0x3a83126f02027421 */ /* 0x008fe20000000000 */
[----:B------:R-:W-:-:S03]  /*0220*/  FADD R12, R3, 0.0010000000474974513054 ;  /* 0x3a83126f030c7421 */ /* 0x000fc60000000000 */
[----:B------:R0:W1:Y:S08]  /*0230*/  MUFU.SQRT R13, R2 ;  /* 0x00000002000d7308 */ /* 0x0000700000002000 */
[----:B------:R-:W3:Y:S01]  /*0240*/  MUFU.SQRT R14, R12 ;  /* 0x0000000c000e7308 */ /* 0x000ee20000002000 */
[----:B0-----:R-:W0:Y:S01]  /*0250*/  LDC.64 R2, c[0x0][0x238] ;  /* 0x00008e00ff027b82 */ /* 0x001e220000000a00 */
[----:B-1----:R-:W-:-:S02]  /*0260*/  FSETP.GT.AND P0, PT, R13, 8.50705917302346158658e+37, PT ;  /* 0x7e8000000d00780b */ /* 0x002fc40003f04000 */
[----:B------:R-:W-:Y:S02]  /*0270*/  FSETP.GEU.AND P2, PT, R13, 1.175494350822287508e-38, PT ;  /* 0x008000000d00780b */ /* 0x000fe40003f4e000 */
[C---:B---3--:R-:W-:Y:S02]  /*0280*/  FSETP.GT.AND P1, PT, R14.reuse, 8.50705917302346158658e+37, PT ;  /* 0x7e8000000e00780b */ /* 0x048fe40003f24000 */
[----:B------:R-:W-:-:S07]  /*0290*/  FSETP.GEU.AND P3, PT, R14, 1.175494350822287508e-38, PT ;  /* 0x008000000e00780b */ /* 0x000fce0003f6e000 */
[----:B------:R-:W-:-:S04]  /*02a0*/  @P0 FMUL R13, R13, 0.25 ;  /* 0x3e8000000d0d0820 */ /* 0x000fc80000400000 */
[----:B------:R-:W-:Y:S01]  /*02b0*/  @!P2 FMUL R13, R13, 16777216 ;  /* 0x4b8000000d0da820 */ /* 0x000fe20000400000 */
[----:B------:R-:W-:-:S04]  /*02c0*/  @P1 FMUL R14, R14, 0.25 ;  /* 0x3e8000000e0e1820 */ /* 0x000fc80000400000 */
[----:B------:R-:W-:Y:S01]  /*02d0*/  @!P3 FMUL R14, R14, 16777216 ;  /* 0x4b8000000e0eb820 */ /* 0x000fe20000400000 */
[----:B------:R-:W1:Y:S01]  /*02e0*/  MUFU.RCP R13, R13 ;  /* 0x0000000d000d7308 */ /* 0x000e620000001000 */
[----:B------:R-:W-:-:S07]  /*02f0*/  FSEL R12, R15, 1, P0 ;  /* 0x3f8000000f0c7808 */ /* 0x000fce0000000000 */
[----:B------:R-:W3:Y:S01]  /*0300*/  MUFU.RCP R14, R14 ;  /* 0x0000000e000e7308 */ /* 0x000ee20000001000 */
[----:B------:R-:W-:Y:S01]  /*0310*/  FSEL R15, R15, 1, P1 ;  /* 0x3f8000000f0f7808 */ /* 0x000fe20000800000 */
[----:B------:R-:W-:Y:S01]  /*0320*/  @!P2 FMUL R12, R12, 16777216 ;  /* 0x4b8000000c0ca820 */ /* 0x000fe20000400000 */
[----:B----4-:R-:W-:-:S03]  /*0330*/  FADD R4, -R6, R4 ;  /* 0x0000000406047221 */ /* 0x010fc60000000100 */
[----:B------:R-:W-:Y:S01]  /*0340*/  @!P3 FMUL R15, R15, 16777216 ;  /* 0x4b8000000f0fb820 */ /* 0x000fe20000400000 */
[----:B------:R-:W-:Y:S01]  /*0350*/  FADD R5, -R7, R5 ;  /* 0x0000000507057221 */ /* 0x000fe20000000100 */
[----:B-1----:R-:W-:Y:S02]  /*0360*/  FMUL R13, R13, R12 ;  /* 0x0000000c0d0d7220 */ /* 0x002fe40000400000 */
[----:B---3--:R-:W-:Y:S02]  /*0370*/  FMUL R6, R14, R15 ;  /* 0x0000000f0e067220 */ /* 0x008fe40000400000 */
[----:B------:R-:W-:Y:S02]  /*0380*/  FMUL R13, R4, R13 ;  /* 0x0000000d040d7220 */ /* 0x000fe40000400000 */
[----:B------:R-:W-:Y:S01]  /*0390*/  FMUL R6, R5, R6 ;  /* 0x0000000605067220 */ /* 0x000fe20000400000 */
[----:B0-----:R-:W-:-:S04]  /*03a0*/  IMAD.WIDE R2, R0, 0x4, R2 ;  /* 0x0000000400027825 */ /* 0x001fc800078e0202 */
[----:B--2---:R-:W-:Y:S01]  /*03b0*/  FFMA R8, R13, R10, R8 ;  /* 0x0000000a0d087223 */ /* 0x004fe20000000008 */
[----:B------:R-:W-:Y:S01]  /*03c0*/  FFMA R9, R6, R11, R9 ;  /* 0x0000000b06097223 */ /* 0x000fe20000000009 */
[----:B------:R-:W-:Y:S06]  /*03d0*/  @P4 EXIT ;  /* 0x000000000000494d */ /* 0x000fec0003800000 */
[----:B------:R-:W-:Y:S01]  /*03e0*/  STG.E.64 desc[UR4][R2.64], R8 ;  /* 0x0000000802007986 */ /* 0x000fe2000c101b04 */
[----:B------:R-:W-:Y:S05]  /*03f0*/  EXIT ;  /* 0x000000000000794d */ /* 0x000fea0003800000 */
.L_x_0:
[----:B------:R-:W-:-:S00]  /*0400*/  BRA `(.L_x_0) ;  /* 0xfffffffc00fc7947 */ /* 0x000fc0000383ffff */
[----:B------:R-:W-:-:S00]  /*0410*/  NOP ;  /* 0x0000000000007918 */ /* 0x000fc00000000000 */
        /* <DEDUP_REMOVED lines=14> */
.L_x_1:


//--------------------- .nv.global.init           --------------------------
	.section	.nv.global.init,"aw",@progbits
.nv.global.init:
	.type		_$_str,@object
	.size		_$_str,(_$_str_$_2 - _$_str)
_$_str:
        /*0000*/ 	.byte	0x5f, 0x5f, 0x43, 0x55, 0x44, 0x41, 0x5f, 0x46, 0x54, 0x5a, 0x00
	.type		_$_str_$_2,@object
	.size		_$_str_$_2,(.L_1 - _$_str_$_2)
_$_str_$_2:
        /*000b*/ 	.byte	0x5f, 0x5f, 0x43, 0x55, 0x44, 0x41, 0x5f, 0x50, 0x52, 0x45, 0x43, 0x5f, 0x53, 0x51, 0x52, 0x54
        /*001b*/ 	.byte	0x00
.L_1:


//--------------------- .nv.constant0.triton_poi_fused__native_batch_norm_legit_no_training_27 --------------------------
	.section	.nv.constant0.triton_poi_fused__native_batch_norm_legit_no_training_27,"a",@progbits
	.sectionflags	@""
	.align	4
.nv.constant0.triton_poi_fused__native_batch_norm_legit_no_training_27:
	.zero		580
